//
// Generated by NVIDIA NVVM Compiler
//
// Compiler Build ID: CL-36424714
// Cuda compilation tools, release 13.0, V13.0.88
// Based on NVVM 20.0.0
//

.version 9.0
.target sm_100
.address_size 64

	// .globl	_Z3addPfS_S_
.global .align 4 .b8 precalc_xorwow_matrix[102400];
.global .align 4 .b8 precalc_xorwow_offset_matrix[102400];
.global .align 4 .b8 mrg32k3aM1[2304];
.global .align 4 .b8 mrg32k3aM2[2304];
.global .align 4 .b8 mrg32k3aM1SubSeq[2016];
.global .align 4 .b8 mrg32k3aM2SubSeq[2016];
.global .align 4 .b8 mrg32k3aM1Seq[2304];
.global .align 4 .b8 mrg32k3aM2Seq[2304];
.const .align 8 .b8 __cr_lgamma_table[72];
// _ZZ3addPfS_S_E1A has been demoted
// _ZZ3addPfS_S_E1B has been demoted
// _ZZ3addPfS_S_E1C has been demoted

.visible .entry _Z3addPfS_S_(
	.param .u64 .ptr .align 1 _Z3addPfS_S__param_0,
	.param .u64 .ptr .align 1 _Z3addPfS_S__param_1,
	.param .u64 .ptr .align 1 _Z3addPfS_S__param_2
)
{
	.reg .b32 	%r<16>;
	.reg .b32 	%f<4>;
	.reg .b64 	%rd<11>;
	// demoted variable
	.shared .align 4 .b8 _ZZ3addPfS_S_E1A[4096];
	// demoted variable
	.shared .align 4 .b8 _ZZ3addPfS_S_E1B[4096];
	// demoted variable
	.shared .align 4 .b8 _ZZ3addPfS_S_E1C[4096];
	ld.param.u64 	%rd1, [_Z3addPfS_S__param_0];
	ld.param.u64 	%rd2, [_Z3addPfS_S__param_1];
	ld.param.u64 	%rd3, [_Z3addPfS_S__param_2];
	cvta.to.global.u64 	%rd4, %rd3;
	cvta.to.global.u64 	%rd5, %rd2;
	cvta.to.global.u64 	%rd6, %rd1;
	mov.u32 	%r1, %tid.x;
	mov.u32 	%r2, %tid.y;
	shl.b32 	%r3, %r2, 5;
	add.s32 	%r4, %r3, %r1;
	mul.wide.u32 	%rd7, %r4, 4;
	add.s64 	%rd8, %rd6, %rd7;
	ld.global.f32 	%f1, [%rd8];
	shl.b32 	%r5, %r2, 7;
	mov.u32 	%r6, _ZZ3addPfS_S_E1A;
	add.s32 	%r7, %r6, %r5;
	shl.b32 	%r8, %r1, 2;
	add.s32 	%r9, %r7, %r8;
	st.shared.f32 	[%r9], %f1;
	add.s64 	%rd9, %rd5, %rd7;
	ld.global.f32 	%f2, [%rd9];
	mov.u32 	%r10, _ZZ3addPfS_S_E1B;
	add.s32 	%r11, %r10, %r5;
	add.s32 	%r12, %r11, %r8;
	st.shared.f32 	[%r12], %f2;
	add.f32 	%f3, %f1, %f2;
	mov.u32 	%r13, _ZZ3addPfS_S_E1C;
	add.s32 	%r14, %r13, %r5;
	add.s32 	%r15, %r14, %r8;
	st.shared.f32 	[%r15], %f3;
	add.s64 	%rd10, %rd4, %rd7;
	st.global.f32 	[%rd10], %f3;
	ret;

}


// ===== COMPILED SASS (sm_100) =====

	.target	sm_100

	.elftype	@"ET_EXEC"


//--------------------- .note.nv.tkinfo           --------------------------
	.section	.note.nv.tkinfo,"",@"SHT_NOTE"
	.sectionflags	@"SHF_NOTE_NV_TKINFO"
	.tkinfo
        /*0018*/ 	.word	0x00000002
        /*0030*/ 	.string	""
        /*0030*/ 	.string	"ptxas"
        /*0030*/ 	.string	"Cuda compilation tools, release 13.0, V13.0.88"
        /*0030*/ 	.string	"Build cuda_13.0.r13.0/compiler.36424714_0"
        /*0030*/ 	.string	"-arch sm_100 -m 64 "



//--------------------- .note.nv.cuinfo           --------------------------
	.section	.note.nv.cuinfo,"",@"SHT_NOTE"
	.sectionflags	@"SHF_NOTE_NV_CUINFO"
        /*0018*/ 	.short	0x0002
        /*001a*/ 	.short	0x0064
        /*001c*/ 	.short	0x0082
	.zero		2


//--------------------- .nv.info                  --------------------------
	.section	.nv.info,"",@"SHT_CUDA_INFO"
	.align	4


	//----- nvinfo : EIATTR_REGCOUNT
	.align		4
        /*0000*/ 	.byte	0x04, 0x2f
        /*0002*/ 	.short	(.L_10 - .L_9)
	.align		4
.L_9:
        /*0004*/ 	.word	index@(_Z3addPfS_S_)
        /*0008*/ 	.word	0x00000010


	//----- nvinfo : EIATTR_FRAME_SIZE
	.align		4
.L_10:
        /*000c*/ 	.byte	0x04, 0x11
        /*000e*/ 	.short	(.L_12 - .L_11)
	.align		4
.L_11:
        /*0010*/ 	.word	index@(_Z3addPfS_S_)
        /*0014*/ 	.word	0x00000000


	//----- nvinfo : EIATTR_MIN_STACK_SIZE
	.align		4
.L_12:
        /*0018*/ 	.byte	0x04, 0x12
        /*001a*/ 	.short	(.L_14 - .L_13)
	.align		4
.L_13:
        /*001c*/ 	.word	index@(_Z3addPfS_S_)
        /*0020*/ 	.word	0x00000000
.L_14:


//--------------------- .nv.compat                --------------------------
	.section	.nv.compat,"",@"SHT_CUDA_COMPAT_INFO"
	.align	4
        /*0000*/ 	.byte	0x02, 0x09, 0x00, 0x00, 0x02, 0x02, 0x01, 0x00, 0x02, 0x05, 0x05, 0x00, 0x03, 0x07, 0x01, 0x01
        /*0010*/ 	.byte	0x02, 0x03, 0x00, 0x00, 0x02, 0x06, 0x01, 0x00, 0x04, 0x0b, 0x08, 0x00, 0x09, 0x00, 0x00, 0x00
        /*0020*/ 	.byte	0x00, 0x00, 0x00, 0x00


//--------------------- .nv.info._Z3addPfS_S_     --------------------------
	.section	.nv.info._Z3addPfS_S_,"",@"SHT_CUDA_INFO"
	.sectionflags	@""
	.align	4


	//----- nvinfo : EIATTR_CUDA_API_VERSION
	.align		4
        /*0000*/ 	.byte	0x04, 0x37
        /*0002*/ 	.short	(.L_16 - .L_15)
.L_15:
        /*0004*/ 	.word	0x00000082


	//----- nvinfo : EIATTR_KPARAM_INFO
	.align		4
.L_16:
        /*0008*/ 	.byte	0x04, 0x17
        /*000a*/ 	.short	(.L_18 - .L_17)
.L_17:
        /*000c*/ 	.word	0x00000000
        /*0010*/ 	.short	0x0002
        /*0012*/ 	.short	0x0010
        /*0014*/ 	.byte	0x00, 0xf5, 0x21, 0x00


	//----- nvinfo : EIATTR_KPARAM_INFO
	.align		4
.L_18:
        /*0018*/ 	.byte	0x04, 0x17
        /*001a*/ 	.short	(.L_20 - .L_19)
.L_19:
        /*001c*/ 	.word	0x00000000
        /*0020*/ 	.short	0x0001
        /*0022*/ 	.short	0x0008
        /*0024*/ 	.byte	0x00, 0xf5, 0x21, 0x00


	//----- nvinfo : EIATTR_KPARAM_INFO
	.align		4
.L_20:
        /*0028*/ 	.byte	0x04, 0x17
        /*002a*/ 	.short	(.L_22 - .L_21)
.L_21:
        /*002c*/ 	.word	0x00000000
        /*0030*/ 	.short	0x0000
        /*0032*/ 	.short	0x0000
        /*0034*/ 	.byte	0x00, 0xf5, 0x21, 0x00


	//----- nvinfo : EIATTR_SPARSE_MMA_MASK
	.align		4
.L_22:
        /*0038*/ 	.byte	0x03, 0x50
        /*003a*/ 	.short	0x0000


	//----- nvinfo : EIATTR_MAXREG_COUNT
	.align		4
        /*003c*/ 	.byte	0x03, 0x1b
        /*003e*/ 	.short	0x00ff


	//----- nvinfo : EIATTR_MERCURY_ISA_VERSION
	.align		4
        /*0040*/ 	.byte	0x03, 0x5f
        /*0042*/ 	.short	0x0101


	//----- nvinfo : EIATTR_VRC_CTA_INIT_COUNT
	.align		4
        /*0044*/ 	.byte	0x02, 0x4a
	.zero		1
	.zero		1


	//----- nvinfo : EIATTR_EXIT_INSTR_OFFSETS
	.align		4
        /*0048*/ 	.byte	0x04, 0x1c
        /*004a*/ 	.short	(.L_24 - .L_23)


	//   ....[0]....
.L_23:
        /*004c*/ 	.word	0x000001f0


	//----- nvinfo : EIATTR_CBANK_PARAM_SIZE
	.align		4
.L_24:
        /*0050*/ 	.byte	0x03, 0x19
        /*0052*/ 	.short	0x0018


	//----- nvinfo : EIATTR_PARAM_CBANK
	.align		4
        /*0054*/ 	.byte	0x04, 0x0a
        /*0056*/ 	.short	(.L_26 - .L_25)
	.align		4
.L_25:
        /*0058*/ 	.word	index@(.nv.constant0._Z3addPfS_S_)
        /*005c*/ 	.short	0x0380
        /*005e*/ 	.short	0x0018


	//----- nvinfo : EIATTR_SW_WAR
	.align		4
.L_26:
        /*0060*/ 	.byte	0x04, 0x36
        /*0062*/ 	.short	(.L_28 - .L_27)
.L_27:
        /*0064*/ 	.word	0x00000008
.L_28:


//--------------------- .nv.callgraph             --------------------------
	.section	.nv.callgraph,"",@"SHT_CUDA_CALLGRAPH"
	.align	4
	.sectionentsize	8
	.align		4
        /*0000*/ 	.word	0x00000000
	.align		4
        /*0004*/ 	.word	0xffffffff
	.align		4
        /*0008*/ 	.word	0x00000000
	.align		4
        /*000c*/ 	.word	0xfffffffe
	.align		4
        /*0010*/ 	.word	0x00000000
	.align		4
        /*0014*/ 	.word	0xfffffffd
	.align		4
        /*0018*/ 	.word	0x00000000
	.align		4
        /*001c*/ 	.word	0xfffffffc


//--------------------- .nv.constant4             --------------------------
	.section	.nv.constant4,"a",@progbits
	.align	8
	.align		8
.nv.constant4:
        /*0000*/ 	.dword	precalc_xorwow_matrix
	.align		8
        /*0008*/ 	.dword	precalc_xorwow_offset_matrix
	.align		8
        /*0010*/ 	.dword	mrg32k3aM1
	.align		8
        /*0018*/ 	.dword	mrg32k3aM2
	.align		8
        /*0020*/ 	.dword	mrg32k3aM1SubSeq
	.align		8
        /*0028*/ 	.dword	mrg32k3aM2SubSeq
	.align		8
        /*0030*/ 	.dword	mrg32k3aM1Seq
	.align		8
        /*0038*/ 	.dword	mrg32k3aM2Seq


//--------------------- .nv.constant3             --------------------------
	.section	.nv.constant3,"a",@progbits
	.align	8
.nv.constant3:
	.type		__cr_lgamma_table,@object
	.size		__cr_lgamma_table,(.L_8 - __cr_lgamma_table)
__cr_lgamma_table:
        /*0000*/ 	.byte	0x00, 0x00, 0x00, 0x00, 0x00, 0x00, 0x00, 0x00, 0x00, 0x00, 0x00, 0x00, 0x00, 0x00, 0x00, 0x00
        /*0010*/ 	.byte	0xef, 0x39, 0xfa, 0xfe, 0x42, 0x2e, 0xe6, 0x3f, 0x02, 0x20, 0x2a, 0xfa, 0x0b, 0xab, 0xfc, 0x3f
        /*0020*/ 	.byte	0xf9, 0x2c, 0x92, 0x7c, 0xa7, 0x6c, 0x09, 0x40, 0xc9, 0x79, 0x44, 0x3c, 0x64, 0x26, 0x13, 0x40
        /*0030*/ 	.byte	0xca, 0x01, 0xcf, 0x3a, 0x27, 0x51, 0x1a, 0x40, 0x30, 0xcc, 0x2d, 0xf3, 0xe1, 0x0c, 0x21, 0x40
        /*0040*/ 	.byte	0x0d, 0xb7, 0xfc, 0x82, 0x8e, 0x35, 0x25, 0x40
.L_8:


//--------------------- .text._Z3addPfS_S_        --------------------------
	.section	.text._Z3addPfS_S_,"ax",@progbits
	.align	128
        .global         _Z3addPfS_S_
        .type           _Z3addPfS_S_,@function
        .size           _Z3addPfS_S_,(.L_x_1 - _Z3addPfS_S_)
        .other          _Z3addPfS_S_,@"STO_CUDA_ENTRY STV_DEFAULT"
_Z3addPfS_S_:
.text._Z3addPfS_S_:
[----:B------:R-:W-:Y:S01]  /*0000*/  LDC R1, c[0x0][0x37c] ;  /* 0x0000df00ff017b82 */ /* 0x000fe20000000800 */
[----:B------:R-:W0:Y:S07]  /*0010*/  S2R R13, SR_TID.X ;  /* 0x00000000000d7919 */ /* 0x000e2e0000002100 */
[----:B------:R-:W1:Y:S01]  /*0020*/  LDC.64 R2, c[0x0][0x380] ;  /* 0x0000e000ff027b82 */ /* 0x000e620000000a00 */
[----:B------:R-:W2:Y:S01]  /*0030*/  LDCU.64 UR8, c[0x0][0x358] ;  /* 0x00006b00ff0877ac */ /* 0x000ea20008000a00 */
[----:B------:R-:W0:Y:S06]  /*0040*/  S2R R12, SR_TID.Y ;  /* 0x00000000000c7919 */ /* 0x000e2c0000002200 */
[----:B------:R-:W3:Y:S08]  /*0050*/  LDC.64 R4, c[0x0][0x388] ;  /* 0x0000e200ff047b82 */ /* 0x000ef00000000a00 */
[----:B------:R-:W4:Y:S08]  /*0060*/  S2UR UR6, SR_CgaCtaId ;  /* 0x00000000000679c3 */ /* 0x000f300000008800 */
[----:B------:R-:W5:Y:S01]  /*0070*/  LDC.64 R6, c[0x0][0x390] ;  /* 0x0000e400ff067b82 */ /* 0x000f620000000a00 */
[----:B0-----:R-:W-:-:S05]  /*0080*/  LEA R9, R12, R13, 0x5 ;  /* 0x0000000d0c097211 */ /* 0x001fca00078e28ff */
[----:B-1----:R-:W-:-:S04]  /*0090*/  IMAD.WIDE.U32 R2, R9, 0x4, R2 ;  /* 0x0000000409027825 */ /* 0x002fc800078e0002 */
[C---:B---3--:R-:W-:Y:S01]  /*00a0*/  IMAD.WIDE.U32 R4, R9.reuse, 0x4, R4 ;  /* 0x0000000409047825 */ /* 0x048fe200078e0004 */
[----:B--2---:R5:W2:Y:S04]  /*00b0*/  LDG.E R0, desc[UR8][R2.64] ;  /* 0x0000000802007981 */ /* 0x004aa8000c1e1900 */
[----:B------:R0:W3:Y:S01]  /*00c0*/  LDG.E R11, desc[UR8][R4.64] ;  /* 0x00000008040b7981 */ /* 0x0000e2000c1e1900 */
[----:B------:R-:W-:Y:S02]  /*00d0*/  UMOV UR4, 0x400 ;  /* 0x0000040000047882 */ /* 0x000fe40000000000 */
[----:B----4-:R-:W-:Y:S02]  /*00e0*/  ULEA UR7, UR6, UR4, 0x18 ;  /* 0x0000000406077291 */ /* 0x010fe4000f8ec0ff */
[----:B------:R-:W-:Y:S01]  /*00f0*/  UIADD3 UR5, UPT, UPT, UR4, 0x1000, URZ ;  /* 0x0000100004057890 */ /* 0x000fe2000fffe0ff */
[----:B-----5:R-:W-:Y:S01]  /*0100*/  IMAD.WIDE.U32 R2, R9, 0x4, R6 ;  /* 0x0000000409027825 */ /* 0x020fe200078e0006 */
[----:B------:R-:W-:-:S02]  /*0110*/  UIADD3 UR4, UPT, UPT, UR4, 0x2000, URZ ;  /* 0x0000200004047890 */ /* 0x000fc4000fffe0ff */
[----:B------:R-:W-:Y:S01]  /*0120*/  ULEA UR5, UR6, UR5, 0x18 ;  /* 0x0000000506057291 */ /* 0x000fe2000f8ec0ff */
[----:B------:R-:W-:Y:S01]  /*0130*/  LEA R8, R12, UR7, 0x7 ;  /* 0x000000070c087c11 */ /* 0x000fe2000f8e38ff */
[----:B------:R-:W-:-:S03]  /*0140*/  ULEA UR4, UR6, UR4, 0x18 ;  /* 0x0000000406047291 */ /* 0x000fc6000f8ec0ff */
[C---:B0-----:R-:W-:Y:S02]  /*0150*/  LEA R5, R13.reuse, R8, 0x2 ;  /* 0x000000080d057211 */ /* 0x041fe400078e10ff */
[C---:B------:R-:W-:Y:S02]  /*0160*/  LEA R10, R12.reuse, UR5, 0x7 ;  /* 0x000000050c0a7c11 */ /* 0x040fe4000f8e38ff */
[----:B------:R-:W-:Y:S02]  /*0170*/  LEA R4, R12, UR4, 0x7 ;  /* 0x000000040c047c11 */ /* 0x000fe4000f8e38ff */
[C---:B------:R-:W-:Y:S02]  /*0180*/  LEA R10, R13.reuse, R10, 0x2 ;  /* 0x0000000a0d0a7211 */ /* 0x040fe400078e10ff */
[----:B------:R-:W-:Y:S01]  /*0190*/  LEA R4, R13, R4, 0x2 ;  /* 0x000000040d047211 */ /* 0x000fe200078e10ff */
[----:B--2---:R-:W-:Y:S01]  /*01a0*/  STS [R5], R0 ;  /* 0x0000000005007388 */ /* 0x004fe20000000800 */
[----:B---3--:R-:W-:-:S03]  /*01b0*/  FADD R7, R0, R11 ;  /* 0x0000000b00077221 */ /* 0x008fc60000000000 */
[----:B------:R-:W-:Y:S04]  /*01c0*/  STS [R10], R11 ;  /* 0x0000000b0a007388 */ /* 0x000fe80000000800 */
[----:B------:R-:W-:Y:S04]  /*01d0*/  STG.E desc[UR8][R2.64], R7 ;  /* 0x0000000702007986 */ /* 0x000fe8000c101908 */
[----:B------:R-:W-:Y:S01]  /*01e0*/  STS [R4], R7 ;  /* 0x0000000704007388 */ /* 0x000fe20000000800 */
[----:B------:R-:W-:Y:S05]  /*01f0*/  EXIT ;  /* 0x000000000000794d */ /* 0x000fea0003800000 */
.L_x_0:
[----:B------:R-:W-:-:S00]  /*0200*/  BRA `(.L_x_0) ;  /* 0xfffffffc00fc7947 */ /* 0x000fc0000383ffff */
[----:B------:R-:W-:-:S00]  /*0210*/  NOP ;  /* 0x0000000000007918 */ /* 0x000fc00000000000 */
        /* <DEDUP_REMOVED lines=14> */
.L_x_1:


//--------------------- .nv.global.init           --------------------------
	.section	.nv.global.init,"aw",@progbits
	.align	4
.nv.global.init:
	.type		mrg32k3aM1SubSeq,@object
	.size		mrg32k3aM1SubSeq,(mrg32k3aM2SubSeq - mrg32k3aM1SubSeq)
mrg32k3aM1SubSeq:
        /*0000*/ 	.byte	0x0b, 0xcc, 0xee, 0x04, 0x73, 0x29, 0x8b, 0x6f, 0xf6, 0x53, 0x03, 0xf6, 0x23, 0xf6, 0xea, 0xda
        /* <DEDUP_REMOVED lines=125> */
	.type		mrg32k3aM2SubSeq,@object
	.size		mrg32k3aM2SubSeq,(mrg32k3aM1 - mrg32k3aM2SubSeq)
mrg32k3aM2SubSeq:
        /* <DEDUP_REMOVED lines=126> */
	.type		mrg32k3aM1,@object
	.size		mrg32k3aM1,(mrg32k3aM1Seq - mrg32k3aM1)
mrg32k3aM1:
        /* <DEDUP_REMOVED lines=144> */
	.type		mrg32k3aM1Seq,@object
	.size		mrg32k3aM1Seq,(mrg32k3aM2 - mrg32k3aM1Seq)
mrg32k3aM1Seq:
        /* <DEDUP_REMOVED lines=144> */
	.type		mrg32k3aM2,@object
	.size		mrg32k3aM2,(mrg32k3aM2Seq - mrg32k3aM2)
mrg32k3aM2:
        /* <DEDUP_REMOVED lines=144> */
	.type		mrg32k3aM2Seq,@object
	.size		mrg32k3aM2Seq,(precalc_xorwow_matrix - mrg32k3aM2Seq)
mrg32k3aM2Seq:
        /* <DEDUP_REMOVED lines=144> */
	.type		precalc_xorwow_matrix,@object
	.size		precalc_xorwow_matrix,(precalc_xorwow_offset_matrix - precalc_xorwow_matrix)
precalc_xorwow_matrix:
        /* <DEDUP_REMOVED lines=6400> */
	.type		precalc_xorwow_offset_matrix,@object
	.size		precalc_xorwow_offset_matrix,(.L_1 - precalc_xorwow_offset_matrix)
precalc_xorwow_offset_matrix:
        /* <DEDUP_REMOVED lines=6400> */
.L_1:


//--------------------- .nv.shared._Z3addPfS_S_   --------------------------
	.section	.nv.shared._Z3addPfS_S_,"aw",@nobits
	.sectionflags	@""
	.align	4
.nv.shared._Z3addPfS_S_:
	.zero		13312


//--------------------- .nv.shared.reserved.0     --------------------------
	.section	.nv.shared.reserved.0,"aw",@nobits
	.weak		__nv_reservedSMEM_offset_0_alias
	.size		__nv_reservedSMEM_offset_0_alias, 0, 64
	.other		__nv_reservedSMEM_offset_0_alias,@"STO_CUDA_RESERVED_SHARED STV_DEFAULT"
__nv_reservedSMEM_offset_0_alias:
	.zero		0
	.zero		64


//--------------------- .nv.constant0._Z3addPfS_S_ --------------------------
	.section	.nv.constant0._Z3addPfS_S_,"a",@progbits
	.sectionflags	@""
	.align	4
.nv.constant0._Z3addPfS_S_:
	.zero		920


//--------------------- SYMBOLS --------------------------

	.type		.nv.reservedSmem.offset0,@object
	.size		.nv.reservedSmem.offset0,0x4
	.type		.nv.reservedSmem.cap,@object
	.size		.nv.reservedSmem.cap,0x4
